//
// Generated by NVIDIA NVVM Compiler
//
// Compiler Build ID: CL-36424714
// Cuda compilation tools, release 13.0, V13.0.88
// Based on NVVM 20.0.0
//

.version 9.0
.target sm_100
.address_size 64

	// .globl	_ZN5honei4cuda14scaled_sum_gpuEPfS1_fm

.visible .entry _ZN5honei4cuda14scaled_sum_gpuEPfS1_fm(
	.param .u64 .ptr .align 1 _ZN5honei4cuda14scaled_sum_gpuEPfS1_fm_param_0,
	.param .u64 .ptr .align 1 _ZN5honei4cuda14scaled_sum_gpuEPfS1_fm_param_1,
	.param .f32 _ZN5honei4cuda14scaled_sum_gpuEPfS1_fm_param_2,
	.param .u64 _ZN5honei4cuda14scaled_sum_gpuEPfS1_fm_param_3
)
{
	.reg .b32 	%r<5>;
	.reg .b32 	%f<5>;
	.reg .b64 	%rd<8>;

	ld.param.u64 	%rd1, [_ZN5honei4cuda14scaled_sum_gpuEPfS1_fm_param_0];
	ld.param.u64 	%rd2, [_ZN5honei4cuda14scaled_sum_gpuEPfS1_fm_param_1];
	ld.param.f32 	%f1, [_ZN5honei4cuda14scaled_sum_gpuEPfS1_fm_param_2];
	cvta.to.global.u64 	%rd3, %rd2;
	cvta.to.global.u64 	%rd4, %rd1;
	mov.u32 	%r1, %ntid.x;
	mov.u32 	%r2, %ctaid.x;
	mov.u32 	%r3, %tid.x;
	mad.lo.s32 	%r4, %r1, %r2, %r3;
	mul.wide.s32 	%rd5, %r4, 4;
	add.s64 	%rd6, %rd4, %rd5;
	ld.global.f32 	%f2, [%rd6];
	add.s64 	%rd7, %rd3, %rd5;
	ld.global.f32 	%f3, [%rd7];
	fma.rn.f32 	%f4, %f1, %f3, %f2;
	st.global.f32 	[%rd6], %f4;
	ret;

}


// ===== COMPILED SASS (sm_100) =====

	.target	sm_100

	.elftype	@"ET_EXEC"


//--------------------- .note.nv.tkinfo           --------------------------
	.section	.note.nv.tkinfo,"",@"SHT_NOTE"
	.sectionflags	@"SHF_NOTE_NV_TKINFO"
	.tkinfo
        /*0018*/ 	.word	0x00000002
        /*0030*/ 	.string	""
        /*0030*/ 	.string	"ptxas"
        /*0030*/ 	.string	"Cuda compilation tools, release 13.0, V13.0.88"
        /*0030*/ 	.string	"Build cuda_13.0.r13.0/compiler.36424714_0"
        /*0030*/ 	.string	"-arch sm_100 -m 64 "



//--------------------- .note.nv.cuinfo           --------------------------
	.section	.note.nv.cuinfo,"",@"SHT_NOTE"
	.sectionflags	@"SHF_NOTE_NV_CUINFO"
        /*0018*/ 	.short	0x0002
        /*001a*/ 	.short	0x0064
        /*001c*/ 	.short	0x0082
	.zero		2


//--------------------- .nv.info                  --------------------------
	.section	.nv.info,"",@"SHT_CUDA_INFO"
	.align	4


	//----- nvinfo : EIATTR_REGCOUNT
	.align		4
        /*0000*/ 	.byte	0x04, 0x2f
        /*0002*/ 	.short	(.L_1 - .L_0)
	.align		4
.L_0:
        /*0004*/ 	.word	index@(_ZN5honei4cuda14scaled_sum_gpuEPfS1_fm)
        /*0008*/ 	.word	0x0000000a


	//----- nvinfo : EIATTR_FRAME_SIZE
	.align		4
.L_1:
        /*000c*/ 	.byte	0x04, 0x11
        /*000e*/ 	.short	(.L_3 - .L_2)
	.align		4
.L_2:
        /*0010*/ 	.word	index@(_ZN5honei4cuda14scaled_sum_gpuEPfS1_fm)
        /*0014*/ 	.word	0x00000000


	//----- nvinfo : EIATTR_MIN_STACK_SIZE
	.align		4
.L_3:
        /*0018*/ 	.byte	0x04, 0x12
        /*001a*/ 	.short	(.L_5 - .L_4)
	.align		4
.L_4:
        /*001c*/ 	.word	index@(_ZN5honei4cuda14scaled_sum_gpuEPfS1_fm)
        /*0020*/ 	.word	0x00000000
.L_5:


//--------------------- .nv.compat                --------------------------
	.section	.nv.compat,"",@"SHT_CUDA_COMPAT_INFO"
	.align	4
        /*0000*/ 	.byte	0x02, 0x09, 0x00, 0x00, 0x02, 0x02, 0x01, 0x00, 0x02, 0x05, 0x05, 0x00, 0x03, 0x07, 0x01, 0x01
        /*0010*/ 	.byte	0x02, 0x03, 0x00, 0x00, 0x02, 0x06, 0x01, 0x00, 0x04, 0x0b, 0x08, 0x00, 0x09, 0x00, 0x00, 0x00
        /*0020*/ 	.byte	0x00, 0x00, 0x00, 0x00


//--------------------- .nv.info._ZN5honei4cuda14scaled_sum_gpuEPfS1_fm --------------------------
	.section	.nv.info._ZN5honei4cuda14scaled_sum_gpuEPfS1_fm,"",@"SHT_CUDA_INFO"
	.sectionflags	@""
	.align	4


	//----- nvinfo : EIATTR_CUDA_API_VERSION
	.align		4
        /*0000*/ 	.byte	0x04, 0x37
        /*0002*/ 	.short	(.L_7 - .L_6)
.L_6:
        /*0004*/ 	.word	0x00000082


	//----- nvinfo : EIATTR_KPARAM_INFO
	.align		4
.L_7:
        /*0008*/ 	.byte	0x04, 0x17
        /*000a*/ 	.short	(.L_9 - .L_8)
.L_8:
        /*000c*/ 	.word	0x00000000
        /*0010*/ 	.short	0x0003
        /*0012*/ 	.short	0x0018
        /*0014*/ 	.byte	0x00, 0xf0, 0x21, 0x00


	//----- nvinfo : EIATTR_KPARAM_INFO
	.align		4
.L_9:
        /*0018*/ 	.byte	0x04, 0x17
        /*001a*/ 	.short	(.L_11 - .L_10)
.L_10:
        /*001c*/ 	.word	0x00000000
        /*0020*/ 	.short	0x0002
        /*0022*/ 	.short	0x0010
        /*0024*/ 	.byte	0x00, 0xf0, 0x11, 0x00


	//----- nvinfo : EIATTR_KPARAM_INFO
	.align		4
.L_11:
        /*0028*/ 	.byte	0x04, 0x17
        /*002a*/ 	.short	(.L_13 - .L_12)
.L_12:
        /*002c*/ 	.word	0x00000000
        /*0030*/ 	.short	0x0001
        /*0032*/ 	.short	0x0008
        /*0034*/ 	.byte	0x00, 0xf5, 0x21, 0x00


	//----- nvinfo : EIATTR_KPARAM_INFO
	.align		4
.L_13:
        /*0038*/ 	.byte	0x04, 0x17
        /*003a*/ 	.short	(.L_15 - .L_14)
.L_14:
        /*003c*/ 	.word	0x00000000
        /*0040*/ 	.short	0x0000
        /*0042*/ 	.short	0x0000
        /*0044*/ 	.byte	0x00, 0xf5, 0x21, 0x00


	//----- nvinfo : EIATTR_SPARSE_MMA_MASK
	.align		4
.L_15:
        /*0048*/ 	.byte	0x03, 0x50
        /*004a*/ 	.short	0x0000


	//----- nvinfo : EIATTR_MAXREG_COUNT
	.align		4
        /*004c*/ 	.byte	0x03, 0x1b
        /*004e*/ 	.short	0x00ff


	//----- nvinfo : EIATTR_MERCURY_ISA_VERSION
	.align		4
        /*0050*/ 	.byte	0x03, 0x5f
        /*0052*/ 	.short	0x0101


	//----- nvinfo : EIATTR_VRC_CTA_INIT_COUNT
	.align		4
        /*0054*/ 	.byte	0x02, 0x4a
	.zero		1
	.zero		1


	//----- nvinfo : EIATTR_EXIT_INSTR_OFFSETS
	.align		4
        /*0058*/ 	.byte	0x04, 0x1c
        /*005a*/ 	.short	(.L_17 - .L_16)


	//   ....[0]....
.L_16:
        /*005c*/ 	.word	0x000000f0


	//----- nvinfo : EIATTR_CBANK_PARAM_SIZE
	.align		4
.L_17:
        /*0060*/ 	.byte	0x03, 0x19
        /*0062*/ 	.short	0x0020


	//----- nvinfo : EIATTR_PARAM_CBANK
	.align		4
        /*0064*/ 	.byte	0x04, 0x0a
        /*0066*/ 	.short	(.L_19 - .L_18)
	.align		4
.L_18:
        /*0068*/ 	.word	index@(.nv.constant0._ZN5honei4cuda14scaled_sum_gpuEPfS1_fm)
        /*006c*/ 	.short	0x0380
        /*006e*/ 	.short	0x0020


	//----- nvinfo : EIATTR_SW_WAR
	.align		4
.L_19:
        /*0070*/ 	.byte	0x04, 0x36
        /*0072*/ 	.short	(.L_21 - .L_20)
.L_20:
        /*0074*/ 	.word	0x00000008
.L_21:


//--------------------- .nv.callgraph             --------------------------
	.section	.nv.callgraph,"",@"SHT_CUDA_CALLGRAPH"
	.align	4
	.sectionentsize	8
	.align		4
        /*0000*/ 	.word	0x00000000
	.align		4
        /*0004*/ 	.word	0xffffffff
	.align		4
        /*0008*/ 	.word	0x00000000
	.align		4
        /*000c*/ 	.word	0xfffffffe
	.align		4
        /*0010*/ 	.word	0x00000000
	.align		4
        /*0014*/ 	.word	0xfffffffd
	.align		4
        /*0018*/ 	.word	0x00000000
	.align		4
        /*001c*/ 	.word	0xfffffffc


//--------------------- .text._ZN5honei4cuda14scaled_sum_gpuEPfS1_fm --------------------------
	.section	.text._ZN5honei4cuda14scaled_sum_gpuEPfS1_fm,"ax",@progbits
	.align	128
        .global         _ZN5honei4cuda14scaled_sum_gpuEPfS1_fm
        .type           _ZN5honei4cuda14scaled_sum_gpuEPfS1_fm,@function
        .size           _ZN5honei4cuda14scaled_sum_gpuEPfS1_fm,(.L_x_1 - _ZN5honei4cuda14scaled_sum_gpuEPfS1_fm)
        .other          _ZN5honei4cuda14scaled_sum_gpuEPfS1_fm,@"STO_CUDA_ENTRY STV_DEFAULT"
_ZN5honei4cuda14scaled_sum_gpuEPfS1_fm:
.text._ZN5honei4cuda14scaled_sum_gpuEPfS1_fm:
[----:B------:R-:W-:Y:S01]  /*0000*/  LDC R1, c[0x0][0x37c] ;  /* 0x0000df00ff017b82 */ /* 0x000fe20000000800 */
[----:B------:R-:W0:Y:S07]  /*0010*/  S2R R7, SR_CTAID.X ;  /* 0x0000000000077919 */ /* 0x000e2e0000002500 */
[----:B------:R-:W1:Y:S01]  /*0020*/  LDC.64 R4, c[0x0][0x388] ;  /* 0x0000e200ff047b82 */ /* 0x000e620000000a00 */
[----:B------:R-:W0:Y:S01]  /*0030*/  LDCU UR6, c[0x0][0x360] ;  /* 0x00006c00ff0677ac */ /* 0x000e220008000800 */
[----:B------:R-:W0:Y:S01]  /*0040*/  S2R R0, SR_TID.X ;  /* 0x0000000000007919 */ /* 0x000e220000002100 */
[----:B------:R-:W2:Y:S05]  /*0050*/  LDCU.64 UR4, c[0x0][0x358] ;  /* 0x00006b00ff0477ac */ /* 0x000eaa0008000a00 */
[----:B------:R-:W3:Y:S01]  /*0060*/  LDC.64 R2, c[0x0][0x380] ;  /* 0x0000e000ff027b82 */ /* 0x000ee20000000a00 */
[----:B0-----:R-:W-:Y:S01]  /*0070*/  IMAD R7, R7, UR6, R0 ;  /* 0x0000000607077c24 */ /* 0x001fe2000f8e0200 */
[----:B------:R-:W0:Y:S03]  /*0080*/  LDCU UR6, c[0x0][0x390] ;  /* 0x00007200ff0677ac */ /* 0x000e260008000800 */
[----:B-1----:R-:W-:-:S04]  /*0090*/  IMAD.WIDE R4, R7, 0x4, R4 ;  /* 0x0000000407047825 */ /* 0x002fc800078e0204 */
[----:B---3--:R-:W-:Y:S02]  /*00a0*/  IMAD.WIDE R2, R7, 0x4, R2 ;  /* 0x0000000407027825 */ /* 0x008fe400078e0202 */
[----:B--2---:R-:W0:Y:S04]  /*00b0*/  LDG.E R5, desc[UR4][R4.64] ;  /* 0x0000000404057981 */ /* 0x004e28000c1e1900 */
[----:B------:R-:W0:Y:S02]  /*00c0*/  LDG.E R0, desc[UR4][R2.64] ;  /* 0x0000000402007981 */ /* 0x000e24000c1e1900 */
[----:B0-----:R-:W-:-:S05]  /*00d0*/  FFMA R7, R5, UR6, R0 ;  /* 0x0000000605077c23 */ /* 0x001fca0008000000 */
[----:B------:R-:W-:Y:S01]  /*00e0*/  STG.E desc[UR4][R2.64], R7 ;  /* 0x0000000702007986 */ /* 0x000fe2000c101904 */
[----:B------:R-:W-:Y:S05]  /*00f0*/  EXIT ;  /* 0x000000000000794d */ /* 0x000fea0003800000 */
.L_x_0:
[----:B------:R-:W-:-:S00]  /*0100*/  BRA `(.L_x_0) ;  /* 0xfffffffc00fc7947 */ /* 0x000fc0000383ffff */
[----:B------:R-:W-:-:S00]  /*0110*/  NOP ;  /* 0x0000000000007918 */ /* 0x000fc00000000000 */
        /* <DEDUP_REMOVED lines=14> */
.L_x_1:


//--------------------- .nv.shared.reserved.0     --------------------------
	.section	.nv.shared.reserved.0,"aw",@nobits
	.weak		__nv_reservedSMEM_offset_0_alias
	.size		__nv_reservedSMEM_offset_0_alias, 0, 64
	.other		__nv_reservedSMEM_offset_0_alias,@"STO_CUDA_RESERVED_SHARED STV_DEFAULT"
__nv_reservedSMEM_offset_0_alias:
	.zero		0
	.zero		64


//--------------------- .nv.constant0._ZN5honei4cuda14scaled_sum_gpuEPfS1_fm --------------------------
	.section	.nv.constant0._ZN5honei4cuda14scaled_sum_gpuEPfS1_fm,"a",@progbits
	.sectionflags	@""
	.align	4
.nv.constant0._ZN5honei4cuda14scaled_sum_gpuEPfS1_fm:
	.zero		928


//--------------------- SYMBOLS --------------------------

	.type		.nv.reservedSmem.offset0,@object
	.size		.nv.reservedSmem.offset0,0x4
